//
// Generated by NVIDIA NVVM Compiler
//
// Compiler Build ID: CL-36424714
// Cuda compilation tools, release 13.0, V13.0.88
// Based on NVVM 20.0.0
//

.version 9.0
.target sm_100
.address_size 64

	// .globl	_Z9vectorAddPiS_S_i

.visible .entry _Z9vectorAddPiS_S_i(
	.param .u64 .ptr .align 1 _Z9vectorAddPiS_S_i_param_0,
	.param .u64 .ptr .align 1 _Z9vectorAddPiS_S_i_param_1,
	.param .u64 .ptr .align 1 _Z9vectorAddPiS_S_i_param_2,
	.param .u32 _Z9vectorAddPiS_S_i_param_3
)
{
	.reg .pred 	%p<2>;
	.reg .b32 	%r<9>;
	.reg .b64 	%rd<11>;

	ld.param.u64 	%rd1, [_Z9vectorAddPiS_S_i_param_0];
	ld.param.u64 	%rd2, [_Z9vectorAddPiS_S_i_param_1];
	ld.param.u64 	%rd3, [_Z9vectorAddPiS_S_i_param_2];
	ld.param.u32 	%r2, [_Z9vectorAddPiS_S_i_param_3];
	mov.u32 	%r3, %ntid.x;
	mov.u32 	%r4, %ctaid.x;
	mov.u32 	%r5, %tid.x;
	mad.lo.s32 	%r1, %r3, %r4, %r5;
	setp.ge.s32 	%p1, %r1, %r2;
	@%p1 bra 	$L__BB0_2;
	cvta.to.global.u64 	%rd4, %rd1;
	cvta.to.global.u64 	%rd5, %rd2;
	cvta.to.global.u64 	%rd6, %rd3;
	mul.wide.s32 	%rd7, %r1, 4;
	add.s64 	%rd8, %rd4, %rd7;
	ld.global.u32 	%r6, [%rd8];
	add.s64 	%rd9, %rd5, %rd7;
	ld.global.u32 	%r7, [%rd9];
	add.s32 	%r8, %r7, %r6;
	add.s64 	%rd10, %rd6, %rd7;
	st.global.u32 	[%rd10], %r8;
$L__BB0_2:
	ret;

}


// ===== COMPILED SASS (sm_100) =====

	.target	sm_100

	.elftype	@"ET_EXEC"


//--------------------- .note.nv.tkinfo           --------------------------
	.section	.note.nv.tkinfo,"",@"SHT_NOTE"
	.sectionflags	@"SHF_NOTE_NV_TKINFO"
	.tkinfo
        /*0018*/ 	.word	0x00000002
        /*0030*/ 	.string	""
        /*0030*/ 	.string	"ptxas"
        /*0030*/ 	.string	"Cuda compilation tools, release 13.0, V13.0.88"
        /*0030*/ 	.string	"Build cuda_13.0.r13.0/compiler.36424714_0"
        /*0030*/ 	.string	"-arch sm_100 -m 64 "



//--------------------- .note.nv.cuinfo           --------------------------
	.section	.note.nv.cuinfo,"",@"SHT_NOTE"
	.sectionflags	@"SHF_NOTE_NV_CUINFO"
        /*0018*/ 	.short	0x0002
        /*001a*/ 	.short	0x0064
        /*001c*/ 	.short	0x0082
	.zero		2


//--------------------- .nv.info                  --------------------------
	.section	.nv.info,"",@"SHT_CUDA_INFO"
	.align	4


	//----- nvinfo : EIATTR_REGCOUNT
	.align		4
        /*0000*/ 	.byte	0x04, 0x2f
        /*0002*/ 	.short	(.L_1 - .L_0)
	.align		4
.L_0:
        /*0004*/ 	.word	index@(_Z9vectorAddPiS_S_i)
        /*0008*/ 	.word	0x0000000c


	//----- nvinfo : EIATTR_FRAME_SIZE
	.align		4
.L_1:
        /*000c*/ 	.byte	0x04, 0x11
        /*000e*/ 	.short	(.L_3 - .L_2)
	.align		4
.L_2:
        /*0010*/ 	.word	index@(_Z9vectorAddPiS_S_i)
        /*0014*/ 	.word	0x00000000


	//----- nvinfo : EIATTR_MIN_STACK_SIZE
	.align		4
.L_3:
        /*0018*/ 	.byte	0x04, 0x12
        /*001a*/ 	.short	(.L_5 - .L_4)
	.align		4
.L_4:
        /*001c*/ 	.word	index@(_Z9vectorAddPiS_S_i)
        /*0020*/ 	.word	0x00000000
.L_5:


//--------------------- .nv.compat                --------------------------
	.section	.nv.compat,"",@"SHT_CUDA_COMPAT_INFO"
	.align	4
        /*0000*/ 	.byte	0x02, 0x09, 0x00, 0x00, 0x02, 0x02, 0x01, 0x00, 0x02, 0x05, 0x05, 0x00, 0x03, 0x07, 0x01, 0x01
        /*0010*/ 	.byte	0x02, 0x03, 0x00, 0x00, 0x02, 0x06, 0x01, 0x00, 0x04, 0x0b, 0x08, 0x00, 0x09, 0x00, 0x00, 0x00
        /*0020*/ 	.byte	0x00, 0x00, 0x00, 0x00


//--------------------- .nv.info._Z9vectorAddPiS_S_i --------------------------
	.section	.nv.info._Z9vectorAddPiS_S_i,"",@"SHT_CUDA_INFO"
	.sectionflags	@""
	.align	4


	//----- nvinfo : EIATTR_CUDA_API_VERSION
	.align		4
        /*0000*/ 	.byte	0x04, 0x37
        /*0002*/ 	.short	(.L_7 - .L_6)
.L_6:
        /*0004*/ 	.word	0x00000082


	//----- nvinfo : EIATTR_KPARAM_INFO
	.align		4
.L_7:
        /*0008*/ 	.byte	0x04, 0x17
        /*000a*/ 	.short	(.L_9 - .L_8)
.L_8:
        /*000c*/ 	.word	0x00000000
        /*0010*/ 	.short	0x0003
        /*0012*/ 	.short	0x0018
        /*0014*/ 	.byte	0x00, 0xf0, 0x11, 0x00


	//----- nvinfo : EIATTR_KPARAM_INFO
	.align		4
.L_9:
        /*0018*/ 	.byte	0x04, 0x17
        /*001a*/ 	.short	(.L_11 - .L_10)
.L_10:
        /*001c*/ 	.word	0x00000000
        /*0020*/ 	.short	0x0002
        /*0022*/ 	.short	0x0010
        /*0024*/ 	.byte	0x00, 0xf5, 0x21, 0x00


	//----- nvinfo : EIATTR_KPARAM_INFO
	.align		4
.L_11:
        /*0028*/ 	.byte	0x04, 0x17
        /*002a*/ 	.short	(.L_13 - .L_12)
.L_12:
        /*002c*/ 	.word	0x00000000
        /*0030*/ 	.short	0x0001
        /*0032*/ 	.short	0x0008
        /*0034*/ 	.byte	0x00, 0xf5, 0x21, 0x00


	//----- nvinfo : EIATTR_KPARAM_INFO
	.align		4
.L_13:
        /*0038*/ 	.byte	0x04, 0x17
        /*003a*/ 	.short	(.L_15 - .L_14)
.L_14:
        /*003c*/ 	.word	0x00000000
        /*0040*/ 	.short	0x0000
        /*0042*/ 	.short	0x0000
        /*0044*/ 	.byte	0x00, 0xf5, 0x21, 0x00


	//----- nvinfo : EIATTR_SPARSE_MMA_MASK
	.align		4
.L_15:
        /*0048*/ 	.byte	0x03, 0x50
        /*004a*/ 	.short	0x0000


	//----- nvinfo : EIATTR_MAXREG_COUNT
	.align		4
        /*004c*/ 	.byte	0x03, 0x1b
        /*004e*/ 	.short	0x00ff


	//----- nvinfo : EIATTR_MERCURY_ISA_VERSION
	.align		4
        /*0050*/ 	.byte	0x03, 0x5f
        /*0052*/ 	.short	0x0101


	//----- nvinfo : EIATTR_VRC_CTA_INIT_COUNT
	.align		4
        /*0054*/ 	.byte	0x02, 0x4a
	.zero		1
	.zero		1


	//----- nvinfo : EIATTR_EXIT_INSTR_OFFSETS
	.align		4
        /*0058*/ 	.byte	0x04, 0x1c
        /*005a*/ 	.short	(.L_17 - .L_16)


	//   ....[0]....
.L_16:
        /*005c*/ 	.word	0x00000070


	//   ....[1]....
        /*0060*/ 	.word	0x00000130


	//----- nvinfo : EIATTR_CBANK_PARAM_SIZE
	.align		4
.L_17:
        /*0064*/ 	.byte	0x03, 0x19
        /*0066*/ 	.short	0x001c


	//----- nvinfo : EIATTR_PARAM_CBANK
	.align		4
        /*0068*/ 	.byte	0x04, 0x0a
        /*006a*/ 	.short	(.L_19 - .L_18)
	.align		4
.L_18:
        /*006c*/ 	.word	index@(.nv.constant0._Z9vectorAddPiS_S_i)
        /*0070*/ 	.short	0x0380
        /*0072*/ 	.short	0x001c


	//----- nvinfo : EIATTR_SW_WAR
	.align		4
.L_19:
        /*0074*/ 	.byte	0x04, 0x36
        /*0076*/ 	.short	(.L_21 - .L_20)
.L_20:
        /*0078*/ 	.word	0x00000008
.L_21:


//--------------------- .nv.callgraph             --------------------------
	.section	.nv.callgraph,"",@"SHT_CUDA_CALLGRAPH"
	.align	4
	.sectionentsize	8
	.align		4
        /*0000*/ 	.word	0x00000000
	.align		4
        /*0004*/ 	.word	0xffffffff
	.align		4
        /*0008*/ 	.word	0x00000000
	.align		4
        /*000c*/ 	.word	0xfffffffe
	.align		4
        /*0010*/ 	.word	0x00000000
	.align		4
        /*0014*/ 	.word	0xfffffffd
	.align		4
        /*0018*/ 	.word	0x00000000
	.align		4
        /*001c*/ 	.word	0xfffffffc


//--------------------- .text._Z9vectorAddPiS_S_i --------------------------
	.section	.text._Z9vectorAddPiS_S_i,"ax",@progbits
	.align	128
        .global         _Z9vectorAddPiS_S_i
        .type           _Z9vectorAddPiS_S_i,@function
        .size           _Z9vectorAddPiS_S_i,(.L_x_1 - _Z9vectorAddPiS_S_i)
        .other          _Z9vectorAddPiS_S_i,@"STO_CUDA_ENTRY STV_DEFAULT"
_Z9vectorAddPiS_S_i:
.text._Z9vectorAddPiS_S_i:
[----:B------:R-:W-:Y:S01]  /*0000*/  LDC R1, c[0x0][0x37c] ;  /* 0x0000df00ff017b82 */ /* 0x000fe20000000800 */
[----:B------:R-:W0:Y:S01]  /*0010*/  S2R R9, SR_CTAID.X ;  /* 0x0000000000097919 */ /* 0x000e220000002500 */
[----:B------:R-:W0:Y:S01]  /*0020*/  LDCU UR4, c[0x0][0x360] ;  /* 0x00006c00ff0477ac */ /* 0x000e220008000800 */
[----:B------:R-:W0:Y:S01]  /*0030*/  S2R R0, SR_TID.X ;  /* 0x0000000000007919 */ /* 0x000e220000002100 */
[----:B------:R-:W1:Y:S01]  /*0040*/  LDCU UR5, c[0x0][0x398] ;  /* 0x00007300ff0577ac */ /* 0x000e620008000800 */
[----:B0-----:R-:W-:-:S05]  /*0050*/  IMAD R9, R9, UR4, R0 ;  /* 0x0000000409097c24 */ /* 0x001fca000f8e0200 */
[----:B-1----:R-:W-:-:S13]  /*0060*/  ISETP.GE.AND P0, PT, R9, UR5, PT ;  /* 0x0000000509007c0c */ /* 0x002fda000bf06270 */
[----:B------:R-:W-:Y:S05]  /*0070*/  @P0 EXIT ;  /* 0x000000000000094d */ /* 0x000fea0003800000 */
[----:B------:R-:W0:Y:S01]  /*0080*/  LDC.64 R2, c[0x0][0x380] ;  /* 0x0000e000ff027b82 */ /* 0x000e220000000a00 */
[----:B------:R-:W1:Y:S07]  /*0090*/  LDCU.64 UR4, c[0x0][0x358] ;  /* 0x00006b00ff0477ac */ /* 0x000e6e0008000a00 */
[----:B------:R-:W2:Y:S08]  /*00a0*/  LDC.64 R4, c[0x0][0x388] ;  /* 0x0000e200ff047b82 */ /* 0x000eb00000000a00 */
[----:B------:R-:W3:Y:S01]  /*00b0*/  LDC.64 R6, c[0x0][0x390] ;  /* 0x0000e400ff067b82 */ /* 0x000ee20000000a00 */
[----:B0-----:R-:W-:-:S06]  /*00c0*/  IMAD.WIDE R2, R9, 0x4, R2 ;  /* 0x0000000409027825 */ /* 0x001fcc00078e0202 */
[----:B-1----:R-:W4:Y:S01]  /*00d0*/  LDG.E R2, desc[UR4][R2.64] ;  /* 0x0000000402027981 */ /* 0x002f22000c1e1900 */
[----:B--2---:R-:W-:-:S06]  /*00e0*/  IMAD.WIDE R4, R9, 0x4, R4 ;  /* 0x0000000409047825 */ /* 0x004fcc00078e0204 */
[----:B------:R-:W4:Y:S01]  /*00f0*/  LDG.E R5, desc[UR4][R4.64] ;  /* 0x0000000404057981 */ /* 0x000f22000c1e1900 */
[----:B---3--:R-:W-:Y:S01]  /*0100*/  IMAD.WIDE R6, R9, 0x4, R6 ;  /* 0x0000000409067825 */ /* 0x008fe200078e0206 */
[----:B----4-:R-:W-:-:S05]  /*0110*/  IADD3 R9, PT, PT, R2, R5, RZ ;  /* 0x0000000502097210 */ /* 0x010fca0007ffe0ff */
[----:B------:R-:W-:Y:S01]  /*0120*/  STG.E desc[UR4][R6.64], R9 ;  /* 0x0000000906007986 */ /* 0x000fe2000c101904 */
[----:B------:R-:W-:Y:S05]  /*0130*/  EXIT ;  /* 0x000000000000794d */ /* 0x000fea0003800000 */
.L_x_0:
[----:B------:R-:W-:-:S00]  /*0140*/  BRA `(.L_x_0) ;  /* 0xfffffffc00fc7947 */ /* 0x000fc0000383ffff */
[----:B------:R-:W-:-:S00]  /*0150*/  NOP ;  /* 0x0000000000007918 */ /* 0x000fc00000000000 */
        /* <DEDUP_REMOVED lines=10> */
.L_x_1:


//--------------------- .nv.shared.reserved.0     --------------------------
	.section	.nv.shared.reserved.0,"aw",@nobits
	.weak		__nv_reservedSMEM_offset_0_alias
	.size		__nv_reservedSMEM_offset_0_alias, 0, 64
	.other		__nv_reservedSMEM_offset_0_alias,@"STO_CUDA_RESERVED_SHARED STV_DEFAULT"
__nv_reservedSMEM_offset_0_alias:
	.zero		0
	.zero		64


//--------------------- .nv.constant0._Z9vectorAddPiS_S_i --------------------------
	.section	.nv.constant0._Z9vectorAddPiS_S_i,"a",@progbits
	.sectionflags	@""
	.align	4
.nv.constant0._Z9vectorAddPiS_S_i:
	.zero		924


//--------------------- SYMBOLS --------------------------

	.type		.nv.reservedSmem.offset0,@object
	.size		.nv.reservedSmem.offset0,0x4
